







.version 7.7
.target sm_52
.address_size 64



.visible .entry _Z19kernel_compute_costiilP5PointiiPfS1_PiPb(
.param .u32 _Z19kernel_compute_costiilP5PointiiPfS1_PiPb_param_0,
.param .u32 _Z19kernel_compute_costiilP5PointiiPfS1_PiPb_param_1,
.param .u64 _Z19kernel_compute_costiilP5PointiiPfS1_PiPb_param_2,
.param .u64 _Z19kernel_compute_costiilP5PointiiPfS1_PiPb_param_3,
.param .u32 _Z19kernel_compute_costiilP5PointiiPfS1_PiPb_param_4,
.param .u32 _Z19kernel_compute_costiilP5PointiiPfS1_PiPb_param_5,
.param .u64 _Z19kernel_compute_costiilP5PointiiPfS1_PiPb_param_6,
.param .u64 _Z19kernel_compute_costiilP5PointiiPfS1_PiPb_param_7,
.param .u64 _Z19kernel_compute_costiilP5PointiiPfS1_PiPb_param_8,
.param .u64 _Z19kernel_compute_costiilP5PointiiPfS1_PiPb_param_9
)
{
.reg .pred %p<8>;
.reg .b16 %rs<2>;
.reg .f32 %f<45>;
.reg .b32 %r<35>;
.reg .b64 %rd<56>;


ld.param.u32 %r14, [_Z19kernel_compute_costiilP5PointiiPfS1_PiPb_param_0];
ld.param.u32 %r15, [_Z19kernel_compute_costiilP5PointiiPfS1_PiPb_param_1];
ld.param.u64 %rd20, [_Z19kernel_compute_costiilP5PointiiPfS1_PiPb_param_2];
ld.param.u64 %rd21, [_Z19kernel_compute_costiilP5PointiiPfS1_PiPb_param_3];
ld.param.u32 %r16, [_Z19kernel_compute_costiilP5PointiiPfS1_PiPb_param_4];
ld.param.u32 %r17, [_Z19kernel_compute_costiilP5PointiiPfS1_PiPb_param_5];
ld.param.u64 %rd24, [_Z19kernel_compute_costiilP5PointiiPfS1_PiPb_param_6];
ld.param.u64 %rd25, [_Z19kernel_compute_costiilP5PointiiPfS1_PiPb_param_7];
ld.param.u64 %rd22, [_Z19kernel_compute_costiilP5PointiiPfS1_PiPb_param_8];
ld.param.u64 %rd23, [_Z19kernel_compute_costiilP5PointiiPfS1_PiPb_param_9];
cvta.to.global.u64 %rd1, %rd24;
cvta.to.global.u64 %rd2, %rd25;
mov.u32 %r18, %ctaid.y;
mov.u32 %r19, %nctaid.x;
mov.u32 %r20, %ctaid.x;
mad.lo.s32 %r21, %r19, %r18, %r20;
mov.u32 %r22, %ntid.x;
mul.lo.s32 %r1, %r21, %r22;
mov.u32 %r2, %tid.x;
add.s32 %r3, %r1, %r2;
setp.ge.s32 %p1, %r3, %r14;
@%p1 bra $L__BB0_11;

mul.lo.s32 %r23, %r3, %r17;
cvt.s64.s32 %rd3, %r23;
cvt.u32.u64 %r4, %rd20;
setp.lt.s32 %p2, %r15, 1;
mov.f32 %f44, 0f00000000;
@%p2 bra $L__BB0_8;

add.s32 %r25, %r15, -1;
and.b32 %r34, %r15, 3;
setp.lt.u32 %p3, %r25, 3;
mov.f32 %f44, 0f00000000;
mov.u32 %r33, 0;
@%p3 bra $L__BB0_5;

sub.s32 %r32, %r15, %r34;
mul.wide.s32 %rd26, %r3, 4;
add.s64 %rd52, %rd1, %rd26;
mul.wide.s32 %rd5, %r14, 4;
mul.wide.s32 %rd27, %r4, 4;
add.s64 %rd53, %rd1, %rd27;

$L__BB0_4:
ld.global.f32 %f14, [%rd53];
ld.global.f32 %f15, [%rd52];
sub.f32 %f16, %f15, %f14;
fma.rn.f32 %f17, %f16, %f16, %f44;
add.s64 %rd28, %rd52, %rd5;
add.s64 %rd29, %rd53, %rd5;
ld.global.f32 %f18, [%rd29];
ld.global.f32 %f19, [%rd28];
sub.f32 %f20, %f19, %f18;
fma.rn.f32 %f21, %f20, %f20, %f17;
add.s64 %rd30, %rd28, %rd5;
add.s64 %rd31, %rd29, %rd5;
ld.global.f32 %f22, [%rd31];
ld.global.f32 %f23, [%rd30];
sub.f32 %f24, %f23, %f22;
fma.rn.f32 %f25, %f24, %f24, %f21;
add.s64 %rd32, %rd30, %rd5;
add.s64 %rd52, %rd32, %rd5;
add.s64 %rd33, %rd31, %rd5;
add.s64 %rd53, %rd33, %rd5;
ld.global.f32 %f26, [%rd33];
ld.global.f32 %f27, [%rd32];
sub.f32 %f28, %f27, %f26;
fma.rn.f32 %f44, %f28, %f28, %f25;
add.s32 %r33, %r33, 4;
add.s32 %r32, %r32, -4;
setp.ne.s32 %p4, %r32, 0;
@%p4 bra $L__BB0_4;

$L__BB0_5:
setp.eq.s32 %p5, %r34, 0;
@%p5 bra $L__BB0_8;

mul.lo.s32 %r27, %r33, %r14;
add.s32 %r28, %r27, %r4;
mul.wide.s32 %rd34, %r28, 4;
add.s64 %rd55, %rd1, %rd34;
mul.wide.s32 %rd12, %r14, 4;
add.s32 %r29, %r2, %r27;
add.s32 %r30, %r29, %r1;
mul.wide.s32 %rd35, %r30, 4;
add.s64 %rd54, %rd1, %rd35;

$L__BB0_7:
.pragma "nounroll";
ld.global.f32 %f29, [%rd55];
ld.global.f32 %f30, [%rd54];
sub.f32 %f31, %f30, %f29;
fma.rn.f32 %f44, %f31, %f31, %f44;
add.s64 %rd55, %rd55, %rd12;
add.s64 %rd54, %rd54, %rd12;
add.s32 %r34, %r34, -1;
setp.ne.s32 %p6, %r34, 0;
@%p6 bra $L__BB0_7;

$L__BB0_8:
cvt.s64.s32 %rd18, %r3;
cvta.to.global.u64 %rd36, %rd21;
mul.wide.s32 %rd37, %r3, 32;
add.s64 %rd19, %rd36, %rd37;
ld.global.f32 %f32, [%rd19];
mul.f32 %f8, %f44, %f32;
ld.global.f32 %f9, [%rd19+24];
setp.lt.f32 %p7, %f8, %f9;
@%p7 bra $L__BB0_10;
bra.uni $L__BB0_9;

$L__BB0_10:
cvta.to.global.u64 %rd46, %rd23;
add.s64 %rd47, %rd46, %rd18;
mov.u16 %rs1, 1;
st.global.u8 [%rd47], %rs1;
ld.global.f32 %f36, [%rd19+24];
sub.f32 %f37, %f8, %f36;
cvt.s64.s32 %rd48, %r16;
add.s64 %rd49, %rd3, %rd48;
shl.b64 %rd50, %rd49, 2;
add.s64 %rd51, %rd2, %rd50;
ld.global.f32 %f38, [%rd51];
add.f32 %f39, %f38, %f37;
st.global.f32 [%rd51], %f39;
bra.uni $L__BB0_11;

$L__BB0_9:
sub.f32 %f33, %f9, %f8;
ld.global.u64 %rd38, [%rd19+16];
cvta.to.global.u64 %rd39, %rd22;
shl.b64 %rd40, %rd38, 2;
add.s64 %rd41, %rd39, %rd40;
ld.global.s32 %rd42, [%rd41];
add.s64 %rd43, %rd42, %rd3;
shl.b64 %rd44, %rd43, 2;
add.s64 %rd45, %rd2, %rd44;
ld.global.f32 %f34, [%rd45];
add.f32 %f35, %f33, %f34;
st.global.f32 [%rd45], %f35;

$L__BB0_11:
ret;

}



// ===== COMPILED SASS (sm_100) =====

	.target	sm_100

	.elftype	@"ET_EXEC"


//--------------------- .note.nv.tkinfo           --------------------------
	.section	.note.nv.tkinfo,"",@"SHT_NOTE"
	.sectionflags	@"SHF_NOTE_NV_TKINFO"
	.tkinfo
        /*0018*/ 	.word	0x00000002
        /*0030*/ 	.string	""
        /*0030*/ 	.string	"ptxas"
        /*0030*/ 	.string	"Cuda compilation tools, release 13.0, V13.0.88"
        /*0030*/ 	.string	"Build cuda_13.0.r13.0/compiler.36424714_0"
        /*0030*/ 	.string	"-arch sm_100 "



//--------------------- .note.nv.cuinfo           --------------------------
	.section	.note.nv.cuinfo,"",@"SHT_NOTE"
	.sectionflags	@"SHF_NOTE_NV_CUINFO"
        /*0018*/ 	.short	0x0002
        /*001a*/ 	.short	0x0034
        /*001c*/ 	.short	0x0082
	.zero		2


//--------------------- .nv.info                  --------------------------
	.section	.nv.info,"",@"SHT_CUDA_INFO"
	.align	4


	//----- nvinfo : EIATTR_REGCOUNT
	.align		4
        /*0000*/ 	.byte	0x04, 0x2f
        /*0002*/ 	.short	(.L_1 - .L_0)
	.align		4
.L_0:
        /*0004*/ 	.word	index@(_Z19kernel_compute_costiilP5PointiiPfS1_PiPb)
        /*0008*/ 	.word	0x00000020


	//----- nvinfo : EIATTR_FRAME_SIZE
	.align		4
.L_1:
        /*000c*/ 	.byte	0x04, 0x11
        /*000e*/ 	.short	(.L_3 - .L_2)
	.align		4
.L_2:
        /*0010*/ 	.word	index@(_Z19kernel_compute_costiilP5PointiiPfS1_PiPb)
        /*0014*/ 	.word	0x00000000


	//----- nvinfo : EIATTR_MIN_STACK_SIZE
	.align		4
.L_3:
        /*0018*/ 	.byte	0x04, 0x12
        /*001a*/ 	.short	(.L_5 - .L_4)
	.align		4
.L_4:
        /*001c*/ 	.word	index@(_Z19kernel_compute_costiilP5PointiiPfS1_PiPb)
        /*0020*/ 	.word	0x00000000
.L_5:


//--------------------- .nv.compat                --------------------------
	.section	.nv.compat,"",@"SHT_CUDA_COMPAT_INFO"
	.align	4
        /*0000*/ 	.byte	0x02, 0x09, 0x00, 0x00, 0x02, 0x02, 0x01, 0x00, 0x02, 0x05, 0x05, 0x00, 0x03, 0x07, 0x01, 0x01
        /*0010*/ 	.byte	0x02, 0x03, 0x00, 0x00, 0x02, 0x06, 0x01, 0x00, 0x04, 0x0b, 0x08, 0x00, 0x09, 0x00, 0x00, 0x00
        /*0020*/ 	.byte	0x00, 0x00, 0x00, 0x00


//--------------------- .nv.info._Z19kernel_compute_costiilP5PointiiPfS1_PiPb --------------------------
	.section	.nv.info._Z19kernel_compute_costiilP5PointiiPfS1_PiPb,"",@"SHT_CUDA_INFO"
	.sectionflags	@""
	.align	4


	//----- nvinfo : EIATTR_CUDA_API_VERSION
	.align		4
        /*0000*/ 	.byte	0x04, 0x37
        /*0002*/ 	.short	(.L_7 - .L_6)
.L_6:
        /*0004*/ 	.word	0x00000082


	//----- nvinfo : EIATTR_KPARAM_INFO
	.align		4
.L_7:
        /*0008*/ 	.byte	0x04, 0x17
        /*000a*/ 	.short	(.L_9 - .L_8)
.L_8:
        /*000c*/ 	.word	0x00000000
        /*0010*/ 	.short	0x0009
        /*0012*/ 	.short	0x0038
        /*0014*/ 	.byte	0x00, 0xf0, 0x21, 0x00


	//----- nvinfo : EIATTR_KPARAM_INFO
	.align		4
.L_9:
        /*0018*/ 	.byte	0x04, 0x17
        /*001a*/ 	.short	(.L_11 - .L_10)
.L_10:
        /*001c*/ 	.word	0x00000000
        /*0020*/ 	.short	0x0008
        /*0022*/ 	.short	0x0030
        /*0024*/ 	.byte	0x00, 0xf0, 0x21, 0x00


	//----- nvinfo : EIATTR_KPARAM_INFO
	.align		4
.L_11:
        /*0028*/ 	.byte	0x04, 0x17
        /*002a*/ 	.short	(.L_13 - .L_12)
.L_12:
        /*002c*/ 	.word	0x00000000
        /*0030*/ 	.short	0x0007
        /*0032*/ 	.short	0x0028
        /*0034*/ 	.byte	0x00, 0xf0, 0x21, 0x00


	//----- nvinfo : EIATTR_KPARAM_INFO
	.align		4
.L_13:
        /*0038*/ 	.byte	0x04, 0x17
        /*003a*/ 	.short	(.L_15 - .L_14)
.L_14:
        /*003c*/ 	.word	0x00000000
        /*0040*/ 	.short	0x0006
        /*0042*/ 	.short	0x0020
        /*0044*/ 	.byte	0x00, 0xf0, 0x21, 0x00


	//----- nvinfo : EIATTR_KPARAM_INFO
	.align		4
.L_15:
        /*0048*/ 	.byte	0x04, 0x17
        /*004a*/ 	.short	(.L_17 - .L_16)
.L_16:
        /*004c*/ 	.word	0x00000000
        /*0050*/ 	.short	0x0005
        /*0052*/ 	.short	0x001c
        /*0054*/ 	.byte	0x00, 0xf0, 0x11, 0x00


	//----- nvinfo : EIATTR_KPARAM_INFO
	.align		4
.L_17:
        /*0058*/ 	.byte	0x04, 0x17
        /*005a*/ 	.short	(.L_19 - .L_18)
.L_18:
        /*005c*/ 	.word	0x00000000
        /*0060*/ 	.short	0x0004
        /*0062*/ 	.short	0x0018
        /*0064*/ 	.byte	0x00, 0xf0, 0x11, 0x00


	//----- nvinfo : EIATTR_KPARAM_INFO
	.align		4
.L_19:
        /*0068*/ 	.byte	0x04, 0x17
        /*006a*/ 	.short	(.L_21 - .L_20)
.L_20:
        /*006c*/ 	.word	0x00000000
        /*0070*/ 	.short	0x0003
        /*0072*/ 	.short	0x0010
        /*0074*/ 	.byte	0x00, 0xf0, 0x21, 0x00


	//----- nvinfo : EIATTR_KPARAM_INFO
	.align		4
.L_21:
        /*0078*/ 	.byte	0x04, 0x17
        /*007a*/ 	.short	(.L_23 - .L_22)
.L_22:
        /*007c*/ 	.word	0x00000000
        /*0080*/ 	.short	0x0002
        /*0082*/ 	.short	0x0008
        /*0084*/ 	.byte	0x00, 0xf0, 0x21, 0x00


	//----- nvinfo : EIATTR_KPARAM_INFO
	.align		4
.L_23:
        /*0088*/ 	.byte	0x04, 0x17
        /*008a*/ 	.short	(.L_25 - .L_24)
.L_24:
        /*008c*/ 	.word	0x00000000
        /*0090*/ 	.short	0x0001
        /*0092*/ 	.short	0x0004
        /*0094*/ 	.byte	0x00, 0xf0, 0x11, 0x00


	//----- nvinfo : EIATTR_KPARAM_INFO
	.align		4
.L_25:
        /*0098*/ 	.byte	0x04, 0x17
        /*009a*/ 	.short	(.L_27 - .L_26)
.L_26:
        /*009c*/ 	.word	0x00000000
        /*00a0*/ 	.short	0x0000
        /*00a2*/ 	.short	0x0000
        /*00a4*/ 	.byte	0x00, 0xf0, 0x11, 0x00


	//----- nvinfo : EIATTR_SPARSE_MMA_MASK
	.align		4
.L_27:
        /*00a8*/ 	.byte	0x03, 0x50
        /*00aa*/ 	.short	0x0000


	//----- nvinfo : EIATTR_MAXREG_COUNT
	.align		4
        /*00ac*/ 	.byte	0x03, 0x1b
        /*00ae*/ 	.short	0x00ff


	//----- nvinfo : EIATTR_MERCURY_ISA_VERSION
	.align		4
        /*00b0*/ 	.byte	0x03, 0x5f
        /*00b2*/ 	.short	0x0101


	//----- nvinfo : EIATTR_VRC_CTA_INIT_COUNT
	.align		4
        /*00b4*/ 	.byte	0x02, 0x4a
	.zero		1
	.zero		1


	//----- nvinfo : EIATTR_EXIT_INSTR_OFFSETS
	.align		4
        /*00b8*/ 	.byte	0x04, 0x1c
        /*00ba*/ 	.short	(.L_29 - .L_28)


	//   ....[0]....
.L_28:
        /*00bc*/ 	.word	0x000000b0


	//   ....[1]....
        /*00c0*/ 	.word	0x00001030


	//   ....[2]....
        /*00c4*/ 	.word	0x00001150


	//----- nvinfo : EIATTR_CRS_STACK_SIZE
	.align		4
.L_29:
        /*00c8*/ 	.byte	0x04, 0x1e
        /*00ca*/ 	.short	(.L_31 - .L_30)
.L_30:
        /*00cc*/ 	.word	0x00000000


	//----- nvinfo : EIATTR_CBANK_PARAM_SIZE
	.align		4
.L_31:
        /*00d0*/ 	.byte	0x03, 0x19
        /*00d2*/ 	.short	0x0040


	//----- nvinfo : EIATTR_PARAM_CBANK
	.align		4
        /*00d4*/ 	.byte	0x04, 0x0a
        /*00d6*/ 	.short	(.L_33 - .L_32)
	.align		4
.L_32:
        /*00d8*/ 	.word	index@(.nv.constant0._Z19kernel_compute_costiilP5PointiiPfS1_PiPb)
        /*00dc*/ 	.short	0x0380
        /*00de*/ 	.short	0x0040


	//----- nvinfo : EIATTR_SW_WAR
	.align		4
.L_33:
        /*00e0*/ 	.byte	0x04, 0x36
        /*00e2*/ 	.short	(.L_35 - .L_34)
.L_34:
        /*00e4*/ 	.word	0x00000008
.L_35:


//--------------------- .nv.callgraph             --------------------------
	.section	.nv.callgraph,"",@"SHT_CUDA_CALLGRAPH"
	.align	4
	.sectionentsize	8
	.align		4
        /*0000*/ 	.word	0x00000000
	.align		4
        /*0004*/ 	.word	0xffffffff
	.align		4
        /*0008*/ 	.word	0x00000000
	.align		4
        /*000c*/ 	.word	0xfffffffe
	.align		4
        /*0010*/ 	.word	0x00000000
	.align		4
        /*0014*/ 	.word	0xfffffffd
	.align		4
        /*0018*/ 	.word	0x00000000
	.align		4
        /*001c*/ 	.word	0xfffffffc


//--------------------- .text._Z19kernel_compute_costiilP5PointiiPfS1_PiPb --------------------------
	.section	.text._Z19kernel_compute_costiilP5PointiiPfS1_PiPb,"ax",@progbits
	.align	128
        .global         _Z19kernel_compute_costiilP5PointiiPfS1_PiPb
        .type           _Z19kernel_compute_costiilP5PointiiPfS1_PiPb,@function
        .size           _Z19kernel_compute_costiilP5PointiiPfS1_PiPb,(.L_x_9 - _Z19kernel_compute_costiilP5PointiiPfS1_PiPb)
        .other          _Z19kernel_compute_costiilP5PointiiPfS1_PiPb,@"STO_CUDA_ENTRY STV_DEFAULT"
_Z19kernel_compute_costiilP5PointiiPfS1_PiPb:
.text._Z19kernel_compute_costiilP5PointiiPfS1_PiPb:
[----:B------:R-:W-:Y:S08]  /*0000*/  LDC R1, c[0x0][0x37c] ;  /* 0x0000df00ff017b82 */ /* 0x000ff00000000800 */
[----:B------:R-:W-:Y:S01]  /*0010*/  S2UR UR4, SR_CTAID.Y ;  /* 0x00000000000479c3 */ /* 0x000fe20000002600 */
[----:B------:R-:W0:Y:S01]  /*0020*/  S2R R3, SR_TID.X ;  /* 0x0000000000037919 */ /* 0x000e220000002100 */
[----:B------:R-:W1:Y:S01]  /*0030*/  LDCU UR5, c[0x0][0x370] ;  /* 0x00006e00ff0577ac */ /* 0x000e620008000800 */
[----:B------:R-:W2:Y:S05]  /*0040*/  LDCU UR7, c[0x0][0x360] ;  /* 0x00006c00ff0777ac */ /* 0x000eaa0008000800 */
[----:B------:R-:W1:Y:S08]  /*0050*/  S2UR UR6, SR_CTAID.X ;  /* 0x00000000000679c3 */ /* 0x000e700000002500 */
[----:B------:R-:W3:Y:S01]  /*0060*/  LDC R5, c[0x0][0x380] ;  /* 0x0000e000ff057b82 */ /* 0x000ee20000000800 */
[----:B-1----:R-:W-:-:S04]  /*0070*/  UIMAD UR4, UR4, UR5, UR6 ;  /* 0x00000005040472a4 */ /* 0x002fc8000f8e0206 */
[----:B--2---:R-:W-:-:S06]  /*0080*/  UIMAD UR4, UR4, UR7, URZ ;  /* 0x00000007040472a4 */ /* 0x004fcc000f8e02ff */
[----:B0-----:R-:W-:-:S04]  /*0090*/  IADD3 R4, PT, PT, R3, UR4, RZ ;  /* 0x0000000403047c10 */ /* 0x001fc8000fffe0ff */
[----:B---3--:R-:W-:-:S13]  /*00a0*/  ISETP.GE.AND P0, PT, R4, R5, PT ;  /* 0x000000050400720c */ /* 0x008fda0003f06270 */
[----:B------:R-:W-:Y:S05]  /*00b0*/  @P0 EXIT ;  /* 0x000000000000094d */ /* 0x000fea0003800000 */
[----:B------:R-:W0:Y:S01]  /*00c0*/  LDCU UR5, c[0x0][0x384] ;  /* 0x00007080ff0577ac */ /* 0x000e220008000800 */
[----:B------:R-:W-:Y:S01]  /*00d0*/  HFMA2 R2, -RZ, RZ, 0, 0 ;  /* 0x00000000ff027431 */ /* 0x000fe200000001ff */
[----:B------:R-:W1:Y:S01]  /*00e0*/  LDCU UR6, c[0x0][0x39c] ;  /* 0x00007380ff0677ac */ /* 0x000e620008000800 */
[----:B------:R-:W2:Y:S01]  /*00f0*/  LDCU.64 UR8, c[0x0][0x358] ;  /* 0x00006b00ff0877ac */ /* 0x000ea20008000a00 */
[----:B0-----:R-:W-:Y:S01]  /*0100*/  UISETP.GE.AND UP0, UPT, UR5, 0x1, UPT ;  /* 0x000000010500788c */ /* 0x001fe2000bf06270 */
[----:B-1----:R-:W-:-:S05]  /*0110*/  IMAD R6, R4, UR6, RZ ;  /* 0x0000000604067c24 */ /* 0x002fca000f8e02ff */
[----:B------:R-:W-:-:S03]  /*0120*/  SHF.R.S32.HI R7, RZ, 0x1f, R6 ;  /* 0x0000001fff077819 */ /* 0x000fc60000011406 */
[----:B--2---:R-:W-:Y:S05]  /*0130*/  BRA.U !UP0, `(.L_x_0) ;  /* 0x0000000d08687547 */ /* 0x004fea000b800000 */
[----:B------:R-:W-:Y:S01]  /*0140*/  UIADD3 UR6, UPT, UPT, UR5, -0x1, URZ ;  /* 0xffffffff05067890 */ /* 0x000fe2000fffe0ff */
[----:B------:R-:W-:Y:S01]  /*0150*/  MOV R2, RZ ;  /* 0x000000ff00027202 */ /* 0x000fe20000000f00 */
[----:B------:R-:W-:Y:S01]  /*0160*/  ULOP3.LUT UR7, UR5, 0x3, URZ, 0xc0, !UPT ;  /* 0x0000000305077892 */ /* 0x000fe2000f8ec0ff */
[----:B------:R-:W-:Y:S01]  /*0170*/  MOV R0, RZ ;  /* 0x000000ff00007202 */ /* 0x000fe20000000f00 */
[----:B------:R-:W-:-:S09]  /*0180*/  UISETP.GE.U32.AND UP0, UPT, UR6, 0x3, UPT ;  /* 0x000000030600788c */ /* 0x000fd2000bf06070 */
[----:B------:R-:W-:Y:S05]  /*0190*/  BRA.U !UP0, `(.L_x_1) ;  /* 0x0000000d08087547 */ /* 0x000fea000b800000 */
[----:B------:R-:W0:Y:S01]  /*01a0*/  LDC R21, c[0x0][0x388] ;  /* 0x0000e200ff157b82 */ /* 0x000e220000000800 */
[----:B------:R-:W-:-:S04]  /*01b0*/  UIADD3 UR5, UPT, UPT, -UR7, UR5, URZ ;  /* 0x0000000507057290 */ /* 0x000fc8000fffe1ff */
[----:B------:R-:W-:-:S03]  /*01c0*/  UISETP.GT.AND UP0, UPT, UR5, URZ, UPT ;  /* 0x000000ff0500728c */ /* 0x000fc6000bf04270 */
[----:B------:R-:W0:Y:S02]  /*01d0*/  LDC.64 R14, c[0x0][0x3a0] ;  /* 0x0000e800ff0e7b82 */ /* 0x000e240000000a00 */
[----:B0-----:R-:W-:-:S04]  /*01e0*/  IMAD.WIDE R20, R21, 0x4, R14 ;  /* 0x0000000415147825 */ /* 0x001fc800078e020e */
[----:B------:R-:W-:Y:S01]  /*01f0*/  IMAD.WIDE R14, R4, 0x4, R14 ;  /* 0x00000004040e7825 */ /* 0x000fe200078e020e */
[----:B------:R-:W-:Y:S06]  /*0200*/  BRA.U !UP0, `(.L_x_2) ;  /* 0x00000009087c7547 */ /* 0x000fec000b800000 */
[----:B------:R-:W-:Y:S02]  /*0210*/  UISETP.GT.AND UP1, UPT, UR5, 0xc, UPT ;  /* 0x0000000c0500788c */ /* 0x000fe4000bf24270 */
[----:B------:R-:W-:-:S07]  /*0220*/  UPLOP3.LUT UP0, UPT, UPT, UPT, UPT, 0x80, 0x8 ;  /* 0x000000000008789c */ /* 0x000fce0003f0f070 */
[----:B------:R-:W-:Y:S05]  /*0230*/  BRA.U !UP1, `(.L_x_3) ;  /* 0x0000000509947547 */ /* 0x000fea000b800000 */
[----:B------:R-:W-:-:S11]  /*0240*/  UPLOP3.LUT UP0, UPT, UPT, UPT, UPT, 0x40, 0x4 ;  /* 0x000000000004789c */ /* 0x000fd60003f0e870 */
.L_x_4:
[----:B------:R-:W2:Y:S04]  /*0250*/  LDG.E R11, desc[UR8][R20.64] ;  /* 0x00000008140b7981 */ /* 0x000ea8000c1e1900 */
[----:B------:R0:W2:Y:S01]  /*0260*/  LDG.E R8, desc[UR8][R14.64] ;  /* 0x000000080e087981 */ /* 0x0000a2000c1e1900 */
[----:B------:R-:W-:-:S05]  /*0270*/  IMAD.WIDE R26, R5, 0x4, R20 ;  /* 0x00000004051a7825 */ /* 0x000fca00078e0214 */
[----:B------:R-:W3:Y:S01]  /*0280*/  LDG.E R13, desc[UR8][R26.64] ;  /* 0x000000081a0d7981 */ /* 0x000ee2000c1e1900 */
[----:B0-----:R-:W-:-:S05]  /*0290*/  IMAD.WIDE R14, R5, 0x4, R14 ;  /* 0x00000004050e7825 */ /* 0x001fca00078e020e */
[----:B------:R-:W3:Y:S01]  /*02a0*/  LDG.E R28, desc[UR8][R14.64] ;  /* 0x000000080e1c7981 */ /* 0x000ee2000c1e1900 */
[----:B------:R-:W-:-:S04]  /*02b0*/  IMAD.WIDE R24, R5, 0x4, R14 ;  /* 0x0000000405187825 */ /* 0x000fc800078e020e */
[C---:B------:R-:W-:Y:S01]  /*02c0*/  IMAD.WIDE R16, R5.reuse, 0x4, R26 ;  /* 0x0000000405107825 */ /* 0x040fe200078e021a */
[----:B------:R-:W4:Y:S03]  /*02d0*/  LDG.E R9, desc[UR8][R24.64] ;  /* 0x0000000818097981 */ /* 0x000f26000c1e1900 */
[C---:B------:R-:W-:Y:S01]  /*02e0*/  IMAD.WIDE R22, R5.reuse, 0x4, R24 ;  /* 0x0000000405167825 */ /* 0x040fe200078e0218 */
[----:B------:R-:W4:Y:S03]  /*02f0*/  LDG.E R10, desc[UR8][R16.64] ;  /* 0x00000008100a7981 */ /* 0x000f26000c1e1900 */
[C---:B------:R-:W-:Y:S01]  /*0300*/  IMAD.WIDE R18, R5.reuse, 0x4, R16 ;  /* 0x0000000405127825 */ /* 0x040fe200078e0210 */
[----:B------:R0:W5:Y:S04]  /*0310*/  LDG.E R12, desc[UR8][R22.64] ;  /* 0x00000008160c7981 */ /* 0x000168000c1e1900 */
[----:B------:R1:W5:Y:S01]  /*0320*/  LDG.E R29, desc[UR8][R18.64] ;  /* 0x00000008121d7981 */ /* 0x000362000c1e1900 */
[----:B0-----:R-:W-:-:S04]  /*0330*/  IMAD.WIDE R22, R5, 0x4, R22 ;  /* 0x0000000405167825 */ /* 0x001fc800078e0216 */
[C---:B-1----:R-:W-:Y:S01]  /*0340*/  IMAD.WIDE R18, R5.reuse, 0x4, R18 ;  /* 0x0000000405127825 */ /* 0x042fe200078e0212 */
[----:B------:R-:W5:Y:S03]  /*0350*/  LDG.E R26, desc[UR8][R22.64] ;  /* 0x00000008161a7981 */ /* 0x000f66000c1e1900 */
[C---:B------:R-:W-:Y:S01]  /*0360*/  IMAD.WIDE R14, R5.reuse, 0x4, R22 ;  /* 0x00000004050e7825 */ /* 0x040fe200078e0216 */
[----:B------:R-:W5:Y:S03]  /*0370*/  LDG.E R27, desc[UR8][R18.64] ;  /* 0x00000008121b7981 */ /* 0x000f66000c1e1900 */
[C---:B------:R-:W-:Y:S01]  /*0380*/  IMAD.WIDE R20, R5.reuse, 0x4, R18 ;  /* 0x0000000405147825 */ /* 0x040fe200078e0212 */
[----:B------:R0:W5:Y:S03]  /*0390*/  LDG.E R24, desc[UR8][R14.64] ;  /* 0x000000080e187981 */ /* 0x000166000c1e1900 */
[C---:B------:R-:W-:Y:S01]  /*03a0*/  IMAD.WIDE R16, R5.reuse, 0x4, R14 ;  /* 0x0000000405107825 */ /* 0x040fe200078e020e */
[----:B------:R2:W5:Y:S03]  /*03b0*/  LDG.E R25, desc[UR8][R20.64] ;  /* 0x0000000814197981 */ /* 0x000566000c1e1900 */
[----:B0-----:R-:W-:-:S04]  /*03c0*/  IMAD.WIDE R14, R5, 0x4, R20 ;  /* 0x00000004050e7825 */ /* 0x001fc800078e0214 */
[C---:B------:R-:W-:Y:S01]  /*03d0*/  IMAD.WIDE R18, R5.reuse, 0x4, R16 ;  /* 0x0000000405127825 */ /* 0x040fe200078e0210 */
[----:B------:R-:W5:Y:S03]  /*03e0*/  LDG.E R20, desc[UR8][R16.64] ;  /* 0x0000000810147981 */ /* 0x000f66000c1e1900 */
[----:B------:R-:W-:Y:S01]  /*03f0*/  IMAD.WIDE R22, R5, 0x4, R14 ;  /* 0x0000000405167825 */ /* 0x000fe200078e020e */
[----:B------:R-:W5:Y:S03]  /*0400*/  LDG.E R17, desc[UR8][R14.64] ;  /* 0x000000080e117981 */ /* 0x000f66000c1e1900 */
[----:B--2---:R-:W-:Y:S02]  /*0410*/  FADD R21, -R11, R8 ;  /* 0x000000080b157221 */ /* 0x004fe40000000100 */
[----:B------:R0:W2:Y:S04]  /*0420*/  LDG.E R8, desc[UR8][R18.64] ;  /* 0x0000000812087981 */ /* 0x0000a8000c1e1900 */
[----:B------:R1:W2:Y:S01]  /*0430*/  LDG.E R11, desc[UR8][R22.64] ;  /* 0x00000008160b7981 */ /* 0x0002a2000c1e1900 */
[----:B------:R-:W-:Y:S01]  /*0440*/  FFMA R2, R21, R21, R2 ;  /* 0x0000001515027223 */ /* 0x000fe20000000002 */
[----:B0-----:R-:W-:-:S04]  /*0450*/  IMAD.WIDE R18, R5, 0x4, R18 ;  /* 0x0000000405127825 */ /* 0x001fc800078e0212 */
[----:B-1----:R-:W-:-:S04]  /*0460*/  IMAD.WIDE R22, R5, 0x4, R22 ;  /* 0x0000000405167825 */ /* 0x002fc800078e0216 */
[----:B---3--:R-:W-:Y:S02]  /*0470*/  FADD R21, -R13, R28 ;  /* 0x0000001c0d157221 */ /* 0x008fe40000000100 */
[----:B------:R0:W3:Y:S04]  /*0480*/  LDG.E R13, desc[UR8][R18.64] ;  /* 0x00000008120d7981 */ /* 0x0000e8000c1e1900 */
[----:B------:R1:W3:Y:S01]  /*0490*/  LDG.E R16, desc[UR8][R22.64] ;  /* 0x0000000816107981 */ /* 0x0002e2000c1e1900 */
[----:B------:R-:W-:-:S04]  /*04a0*/  IMAD.WIDE R14, R5, 0x4, R18 ;  /* 0x00000004050e7825 */ /* 0x000fc800078e0212 */
[----:B------:R-:W-:Y:S01]  /*04b0*/  FFMA R2, R21, R21, R2 ;  /* 0x0000001515027223 */ /* 0x000fe20000000002 */
[----:B----4-:R-:W-:Y:S01]  /*04c0*/  FADD R9, -R10, R9 ;  /* 0x000000090a097221 */ /* 0x010fe20000000100 */
[----:B0-----:R-:W-:-:S04]  /*04d0*/  IMAD.WIDE R18, R5, 0x4, R22 ;  /* 0x0000000405127825 */ /* 0x001fc800078e0216 */
[----:B------:R-:W-:Y:S02]  /*04e0*/  FFMA R10, R9, R9, R2 ;  /* 0x00000009090a7223 */ /* 0x000fe40000000002 */
[----:B------:R0:W4:Y:S01]  /*04f0*/  LDG.E R2, desc[UR8][R14.64] ;  /* 0x000000080e027981 */ /* 0x000122000c1e1900 */
[----:B-----5:R-:W-:Y:S01]  /*0500*/  FADD R21, -R29, R12 ;  /* 0x0000000c1d157221 */ /* 0x020fe20000000100 */
[C---:B------:R-:W-:Y:S02]  /*0510*/  IMAD.WIDE R28, R5.reuse, 0x4, R14 ;  /* 0x00000004051c7825 */ /* 0x040fe400078e020e */
[----:B------:R-:W4:Y:S02]  /*0520*/  LDG.E R9, desc[UR8][R18.64] ;  /* 0x0000000812097981 */ /* 0x000f24000c1e1900 */
[----:B-1----:R-:W-:-:S04]  /*0530*/  IMAD.WIDE R22, R5, 0x4, R18 ;  /* 0x0000000405167825 */ /* 0x002fc800078e0212 */
[----:B------:R-:W-:Y:S02]  /*0540*/  FFMA R12, R21, R21, R10 ;  /* 0x00000015150c7223 */ /* 0x000fe4000000000a */
[----:B------:R-:W5:Y:S04]  /*0550*/  LDG.E R10, desc[UR8][R28.64] ;  /* 0x000000081c0a7981 */ /* 0x000f68000c1e1900 */
[----:B------:R1:W5:Y:S01]  /*0560*/  LDG.E R21, desc[UR8][R22.64] ;  /* 0x0000000816157981 */ /* 0x000362000c1e1900 */
[----:B0-----:R-:W-:Y:S01]  /*0570*/  FADD R15, -R27, R26 ;  /* 0x0000001a1b0f7221 */ /* 0x001fe20000000100 */
[----:B------:R-:W-:-:S04]  /*0580*/  IMAD.WIDE R26, R5, 0x4, R28 ;  /* 0x00000004051a7825 */ /* 0x000fc800078e021c */
[----:B-1----:R-:W-:-:S04]  /*0590*/  IMAD.WIDE R22, R5, 0x4, R22 ;  /* 0x0000000405167825 */ /* 0x002fc800078e0216 */
[----:B------:R-:W-:Y:S01]  /*05a0*/  FFMA R28, R15, R15, R12 ;  /* 0x0000000f0f1c7223 */ /* 0x000fe2000000000c */
[----:B------:R-:W-:Y:S01]  /*05b0*/  FADD R25, -R25, R24 ;  /* 0x0000001819197221 */ /* 0x000fe20000000100 */
[----:B------:R0:W5:Y:S01]  /*05c0*/  LDG.E R12, desc[UR8][R26.64] ;  /* 0x000000081a0c7981 */ /* 0x000162000c1e1900 */
[----:B------:R-:W-:-:S04]  /*05d0*/  IMAD.WIDE R14, R5, 0x4, R26 ;  /* 0x00000004050e7825 */ /* 0x000fc800078e021a */
[----:B------:R-:W-:-:S04]  /*05e0*/  IMAD.WIDE R18, R5, 0x4, R22 ;  /* 0x0000000405127825 */ /* 0x000fc800078e0216 */
[----:B0-----:R-:W-:Y:S01]  /*05f0*/  FFMA R26, R25, R25, R28 ;  /* 0x00000019191a7223 */ /* 0x001fe2000000001c */
[----:B------:R0:W5:Y:S01]  /*0600*/  LDG.E R27, desc[UR8][R22.64] ;  /* 0x00000008161b7981 */ /* 0x000162000c1e1900 */
[----:B------:R-:W-:-:S04]  /*0610*/  IMAD.WIDE R24, R5, 0x4, R14 ;  /* 0x0000000405187825 */ /* 0x000fc800078e020e */
[----:B------:R-:W-:-:S04]  /*0620*/  IMAD.WIDE R28, R5, 0x4, R18 ;  /* 0x00000004051c7825 */ /* 0x000fc800078e0212 */
[----:B0-----:R-:W-:Y:S02]  /*0630*/  FADD R23, -R17, R20 ;  /* 0x0000001411177221 */ /* 0x001fe40000000100 */
[----:B------:R-:W5:Y:S02]  /*0640*/  LDG.E R17, desc[UR8][R14.64] ;  /* 0x000000080e117981 */ /* 0x000f64000c1e1900 */
[----:B------:R-:W-:Y:S01]  /*0650*/  FFMA R26, R23, R23, R26 ;  /* 0x00000017171a7223 */ /* 0x000fe2000000001a */
[C---:B------:R-:W-:Y:S01]  /*0660*/  IMAD.WIDE R22, R5.reuse, 0x4, R24 ;  /* 0x0000000405167825 */ /* 0x040fe200078e0218 */
[----:B------:R-:W5:Y:S04]  /*0670*/  LDG.E R20, desc[UR8][R18.64] ;  /* 0x0000000812147981 */ /* 0x000f68000c1e1900 */
[----:B------:R0:W5:Y:S02]  /*0680*/  LDG.E R18, desc[UR8][R22.64] ;  /* 0x0000000816127981 */ /* 0x000164000c1e1900 */
[----:B0-----:R-:W-:-:S04]  /*0690*/  IMAD.WIDE R22, R5, 0x4, R22 ;  /* 0x0000000405167825 */ /* 0x001fc800078e0216 */
[----:B--2---:R-:W-:Y:S02]  /*06a0*/  FADD R15, -R11, R8 ;  /* 0x000000080b0f7221 */ /* 0x004fe40000000100 */
[----:B------:R0:W2:Y:S02]  /*06b0*/  LDG.E R11, desc[UR8][R28.64] ;  /* 0x000000081c0b7981 */ /* 0x0000a4000c1e1900 */
[----:B------:R-:W-:Y:S02]  /*06c0*/  FFMA R26, R15, R15, R26 ;  /* 0x0000000f0f1a7223 */ /* 0x000fe4000000001a */
[----:B------:R3:W2:Y:S01]  /*06d0*/  LDG.E R8, desc[UR8][R24.64] ;  /* 0x0000000818087981 */ /* 0x0006a2000c1e1900 */
[----:B0-----:R-:W-:-:S05]  /*06e0*/  IMAD.WIDE R28, R5, 0x4, R28 ;  /* 0x00000004051c7825 */ /* 0x001fca00078e021c */
[----:B------:R-:W2:Y:S01]  /*06f0*/  LDG.E R19, desc[UR8][R28.64] ;  /* 0x000000081c137981 */ /* 0x000ea2000c1e1900 */
[----:B------:R-:W-:-:S04]  /*0700*/  IMAD.WIDE R14, R5, 0x4, R28 ;  /* 0x00000004050e7825 */ /* 0x000fc800078e021c */
[----:B---3--:R-:W-:Y:S02]  /*0710*/  FADD R25, -R16, R13 ;  /* 0x0000000d10197221 */ /* 0x008fe40000000100 */
[----:B------:R-:W3:Y:S04]  /*0720*/  LDG.E R13, desc[UR8][R22.64] ;  /* 0x00000008160d7981 */ /* 0x000ee8000c1e1900 */
[----:B------:R0:W3:Y:S01]  /*0730*/  LDG.E R16, desc[UR8][R14.64] ;  /* 0x000000080e107981 */ /* 0x0000e2000c1e1900 */
[----:B------:R-:W-:Y:S01]  /*0740*/  FFMA R26, R25, R25, R26 ;  /* 0x00000019191a7223 */ /* 0x000fe2000000001a */
[----:B----4-:R-:W-:-:S04]  /*0750*/  FADD R9, -R9, R2 ;  /* 0x0000000209097221 */ /* 0x010fc80000000100 */
[----:B------:R-:W-:Y:S01]  /*0760*/  FFMA R26, R9, R9, R26 ;  /* 0x00000009091a7223 */ /* 0x000fe2000000001a */
[----:B-----5:R-:W-:-:S04]  /*0770*/  FADD R21, -R21, R10 ;  /* 0x0000000a15157221 */ /* 0x020fc80000000100 */
[----:B------:R-:W-:Y:S01]  /*0780*/  FFMA R26, R21, R21, R26 ;  /* 0x00000015151a7223 */ /* 0x000fe2000000001a */
[----:B------:R-:W-:-:S04]  /*0790*/  UIADD3 UR5, UPT, UPT, UR5, -0x10, URZ ;  /* 0xfffffff005057890 */ /* 0x000fc8000fffe0ff */
[----:B------:R-:W-:Y:S01]  /*07a0*/  UISETP.GT.AND UP1, UPT, UR5, 0xc, UPT ;  /* 0x0000000c0500788c */ /* 0x000fe2000bf24270 */
[----:B------:R-:W-:-:S04]  /*07b0*/  FADD R27, -R27, R12 ;  /* 0x0000000c1b1b7221 */ /* 0x000fc80000000100 */
[----:B------:R-:W-:Y:S01]  /*07c0*/  FFMA R26, R27, R27, R26 ;  /* 0x0000001b1b1a7223 */ /* 0x000fe2000000001a */
[----:B------:R-:W-:-:S04]  /*07d0*/  FADD R17, -R20, R17 ;  /* 0x0000001114117221 */ /* 0x000fc80000000100 */
[----:B------:R-:W-:Y:S01]  /*07e0*/  FFMA R26, R17, R17, R26 ;  /* 0x00000011111a7223 */ /* 0x000fe2000000001a */
[----:B------:R-:W-:Y:S01]  /*07f0*/  IMAD.WIDE R20, R5, 0x4, R14 ;  /* 0x0000000405147825 */ /* 0x000fe200078e020e */
[----:B------:R-:W-:-:S03]  /*0800*/  IADD3 R0, PT, PT, R0, 0x10, RZ ;  /* 0x0000001000007810 */ /* 0x000fc60007ffe0ff */
[----:B0-----:R-:W-:-:S04]  /*0810*/  IMAD.WIDE R14, R5, 0x4, R22 ;  /* 0x00000004050e7825 */ /* 0x001fc800078e0216 */
[----:B--2---:R-:W-:-:S04]  /*0820*/  FADD R11, -R11, R8 ;  /* 0x000000080b0b7221 */ /* 0x004fc80000000100 */
[----:B------:R-:W-:Y:S01]  /*0830*/  FFMA R26, R11, R11, R26 ;  /* 0x0000000b0b1a7223 */ /* 0x000fe2000000001a */
[----:B------:R-:W-:-:S04]  /*0840*/  FADD R19, -R19, R18 ;  /* 0x0000001213137221 */ /* 0x000fc80000000100 */
[----:B------:R-:W-:Y:S01]  /*0850*/  FFMA R26, R19, R19, R26 ;  /* 0x00000013131a7223 */ /* 0x000fe2000000001a */
[----:B---3--:R-:W-:-:S04]  /*0860*/  FADD R13, -R16, R13 ;  /* 0x0000000d100d7221 */ /* 0x008fc80000000100 */
[----:B------:R-:W-:Y:S01]  /*0870*/  FFMA R2, R13, R13, R26 ;  /* 0x0000000d0d027223 */ /* 0x000fe2000000001a */
[----:B------:R-:W-:Y:S06]  /*0880*/  BRA.U UP1, `(.L_x_4) ;  /* 0xfffffff901707547 */ /* 0x000fec000b83ffff */
.L_x_3:
[----:B------:R-:W-:-:S09]  /*0890*/  UISETP.GT.AND UP1, UPT, UR5, 0x4, UPT ;  /* 0x000000040500788c */ /* 0x000fd2000bf24270 */
[----:B------:R-:W-:Y:S05]  /*08a0*/  BRA.U !UP1, `(.L_x_5) ;  /* 0x0000000109cc7547 */ /* 0x000fea000b800000 */
[----:B------:R-:W2:Y:S04]  /*08b0*/  LDG.E R26, desc[UR8][R20.64] ;  /* 0x00000008141a7981 */ /* 0x000ea8000c1e1900 */
[----:B------:R0:W2:Y:S01]  /*08c0*/  LDG.E R29, desc[UR8][R14.64] ;  /* 0x000000080e1d7981 */ /* 0x0000a2000c1e1900 */
[----:B------:R-:W-:-:S04]  /*08d0*/  IMAD.WIDE R12, R5, 0x4, R14 ;  /* 0x00000004050c7825 */ /* 0x000fc800078e020e */
[C---:B------:R-:W-:Y:S01]  /*08e0*/  IMAD.WIDE R8, R5.reuse, 0x4, R20 ;  /* 0x0000000405087825 */ /* 0x040fe200078e0214 */
[----:B------:R1:W3:Y:S03]  /*08f0*/  LDG.E R27, desc[UR8][R12.64] ;  /* 0x000000080c1b7981 */ /* 0x0002e6000c1e1900 */
[----:B------:R-:W-:-:S04]  /*0900*/  IMAD.WIDE R18, R5, 0x4, R12 ;  /* 0x0000000405127825 */ /* 0x000fc800078e020c */
[C---:B------:R-:W-:Y:S01]  /*0910*/  IMAD.WIDE R16, R5.reuse, 0x4, R8 ;  /* 0x0000000405107825 */ /* 0x040fe200078e0208 */
[----:B------:R-:W4:Y:S03]  /*0920*/  LDG.E R24, desc[UR8][R18.64] ;  /* 0x0000000812187981 */ /* 0x000f26000c1e1900 */
[C---:B------:R-:W-:Y:S01]  /*0930*/  IMAD.WIDE R22, R5.reuse, 0x4, R18 ;  /* 0x0000000405167825 */ /* 0x040fe200078e0212 */
[----:B------:R-:W3:Y:S03]  /*0940*/  LDG.E R8, desc[UR8][R8.64] ;  /* 0x0000000808087981 */ /* 0x000ee6000c1e1900 */
[C---:B0-----:R-:W-:Y:S01]  /*0950*/  IMAD.WIDE R14, R5.reuse, 0x4, R16 ;  /* 0x00000004050e7825 */ /* 0x041fe200078e0210 */
[----:B------:R0:W4:Y:S03]  /*0960*/  LDG.E R25, desc[UR8][R16.64] ;  /* 0x0000000810197981 */ /* 0x000126000c1e1900 */
[C---:B-1----:R-:W-:Y:S01]  /*0970*/  IMAD.WIDE R12, R5.reuse, 0x4, R22 ;  /* 0x00000004050c7825 */ /* 0x042fe200078e0216 */
[----:B------:R1:W5:Y:S03]  /*0980*/  LDG.E R21, desc[UR8][R14.64] ;  /* 0x000000080e157981 */ /* 0x000366000c1e1900 */
[C---:B------:R-:W-:Y:S01]  /*0990*/  IMAD.WIDE R10, R5.reuse, 0x4, R14 ;  /* 0x00000004050a7825 */ /* 0x040fe200078e020e */
[----:B------:R-:W5:Y:S03]  /*09a0*/  LDG.E R20, desc[UR8][R22.64] ;  /* 0x0000000816147981 */ /* 0x000f66000c1e1900 */
[----:B0-----:R-:W-:-:S02]  /*09b0*/  IMAD.WIDE R16, R5, 0x4, R10 ;  /* 0x0000000405107825 */ /* 0x001fc400078e020a */
[----:B------:R-:W5:Y:S02]  /*09c0*/  LDG.E R11, desc[UR8][R10.64] ;  /* 0x000000080a0b7981 */ /* 0x000f64000c1e1900 */
[C---:B-1----:R-:W-:Y:S02]  /*09d0*/  IMAD.WIDE R14, R5.reuse, 0x4, R12 ;  /* 0x00000004050e7825 */ /* 0x042fe400078e020c */
[----:B------:R-:W5:Y:S02]  /*09e0*/  LDG.E R9, desc[UR8][R16.64] ;  /* 0x0000000810097981 */ /* 0x000f64000c1e1900 */
[C---:B------:R-:W-:Y:S02]  /*09f0*/  IMAD.WIDE R18, R5.reuse, 0x4, R16 ;  /* 0x0000000405127825 */ /* 0x040fe400078e0210 */
[----:B------:R0:W5:Y:S02]  /*0a00*/  LDG.E R10, desc[UR8][R12.64] ;  /* 0x000000080c0a7981 */ /* 0x000164000c1e1900 */
[----:B0-----:R-:W-:-:S02]  /*0a10*/  IMAD.WIDE R12, R5, 0x4, R14 ;  /* 0x00000004050c7825 */ /* 0x001fc400078e020e */
[----:B------:R-:W5:Y:S02]  /*0a20*/  LDG.E R14, desc[UR8][R14.64] ;  /* 0x000000080e0e7981 */ /* 0x000f64000c1e1900 */
[C---:B------:R-:W-:Y:S02]  /*0a30*/  IMAD.WIDE R22, R5.reuse, 0x4, R12 ;  /* 0x0000000405167825 */ /* 0x040fe400078e020c */
[----:B------:R-:W5:Y:S04]  /*0a40*/  LDG.E R28, desc[UR8][R12.64] ;  /* 0x000000080c1c7981 */ /* 0x000f68000c1e1900 */
[----:B------:R0:W5:Y:S02]  /*0a50*/  LDG.E R15, desc[UR8][R18.64] ;  /* 0x00000008120f7981 */ /* 0x000164000c1e1900 */
[----:B0-----:R-:W-:-:S04]  /*0a60*/  IMAD.WIDE R18, R5, 0x4, R18 ;  /* 0x0000000405127825 */ /* 0x001fc800078e0212 */
[----:B--2---:R-:W-:Y:S02]  /*0a70*/  FADD R17, -R26, R29 ;  /* 0x0000001d1a117221 */ /* 0x004fe40000000100 */
[----:B------:R-:W2:Y:S04]  /*0a80*/  LDG.E R26, desc[UR8][R22.64] ;  /* 0x00000008161a7981 */ /* 0x000ea8000c1e1900 */
[----:B------:R-:W2:Y:S01]  /*0a90*/  LDG.E R29, desc[UR8][R18.64] ;  /* 0x00000008121d7981 */ /* 0x000ea2000c1e1900 */
[----:B------:R-:W-:Y:S01]  /*0aa0*/  FFMA R2, R17, R17, R2 ;  /* 0x0000001111027223 */ /* 0x000fe20000000002 */
[----:B---3--:R-:W-:-:S04]  /*0ab0*/  FADD R27, -R8, R27 ;  /* 0x0000001b081b7221 */ /* 0x008fc80000000100 */
[----:B------:R-:W-:Y:S01]  /*0ac0*/  FFMA R2, R27, R27, R2 ;  /* 0x0000001b1b027223 */ /* 0x000fe20000000002 */
[----:B----4-:R-:W-:-:S04]  /*0ad0*/  FADD R25, -R25, R24 ;  /* 0x0000001819197221 */ /* 0x010fc80000000100 */
[----:B------:R-:W-:Y:S01]  /*0ae0*/  FFMA R2, R25, R25, R2 ;  /* 0x0000001919027223 */ /* 0x000fe20000000002 */
[----:B-----5:R-:W-:-:S04]  /*0af0*/  FADD R21, -R21, R20 ;  /* 0x0000001415157221 */ /* 0x020fc80000000100 */
[----:B------:R-:W-:Y:S01]  /*0b00*/  FFMA R2, R21, R21, R2 ;  /* 0x0000001515027223 */ /* 0x000fe20000000002 */
[----:B------:R-:W-:-:S04]  /*0b10*/  FADD R11, -R11, R10 ;  /* 0x0000000a0b0b7221 */ /* 0x000fc80000000100 */
[----:B------:R-:W-:Y:S01]  /*0b20*/  FFMA R2, R11, R11, R2 ;  /* 0x0000000b0b027223 */ /* 0x000fe20000000002 */
[----:B------:R-:W-:-:S04]  /*0b30*/  FADD R9, -R9, R14 ;  /* 0x0000000e09097221 */ /* 0x000fc80000000100 */
[----:B------:R-:W-:Y:S01]  /*0b40*/  FFMA R2, R9, R9, R2 ;  /* 0x0000000909027223 */ /* 0x000fe20000000002 */
[----:B------:R-:W-:-:S04]  /*0b50*/  FADD R15, -R15, R28 ;  /* 0x0000001c0f0f7221 */ /* 0x000fc80000000100 */
[----:B------:R-:W-:Y:S01]  /*0b60*/  FFMA R2, R15, R15, R2 ;  /* 0x0000000f0f027223 */ /* 0x000fe20000000002 */
[----:B------:R-:W-:Y:S01]  /*0b70*/  IADD3 R0, PT, PT, R0, 0x8, RZ ;  /* 0x0000000800007810 */ /* 0x000fe20007ffe0ff */
[----:B------:R-:W-:Y:S01]  /*0b80*/  IMAD.WIDE R20, R5, 0x4, R18 ;  /* 0x0000000405147825 */ /* 0x000fe200078e0212 */
[----:B------:R-:W-:-:S03]  /*0b90*/  UIADD3 UR5, UPT, UPT, UR5, -0x8, URZ ;  /* 0xfffffff805057890 */ /* 0x000fc6000fffe0ff */
[----:B------:R-:W-:Y:S01]  /*0ba0*/  IMAD.WIDE R14, R5, 0x4, R22 ;  /* 0x00000004050e7825 */ /* 0x000fe200078e0216 */
[----:B------:R-:W-:-:S03]  /*0bb0*/  UPLOP3.LUT UP0, UPT, UPT, UPT, UPT, 0x40, 0x4 ;  /* 0x000000000004789c */ /* 0x000fc60003f0e870 */
[----:B--2---:R-:W-:-:S04]  /*0bc0*/  FADD R29, -R29, R26 ;  /* 0x0000001a1d1d7221 */ /* 0x004fc80000000100 */
[----:B------:R-:W-:-:S07]  /*0bd0*/  FFMA R2, R29, R29, R2 ;  /* 0x0000001d1d027223 */ /* 0x000fce0000000002 */
.L_x_5:
[----:B------:R-:W-:-:S09]  /*0be0*/  UISETP.NE.OR UP0, UPT, UR5, URZ, UP0 ;  /* 0x000000ff0500728c */ /* 0x000fd20008705670 */
[----:B------:R-:W-:Y:S05]  /*0bf0*/  BRA.U !UP0, `(.L_x_1) ;  /* 0x0000000108707547 */ /* 0x000fea000b800000 */
.L_x_2:
[C---:B------:R-:W-:Y:S02]  /*0c00*/  IMAD.WIDE R8, R5.reuse, 0x4, R14 ;  /* 0x0000000405087825 */ /* 0x040fe400078e020e */
[----:B------:R-:W2:Y:S02]  /*0c10*/  LDG.E R15, desc[UR8][R14.64] ;  /* 0x000000080e0f7981 */ /* 0x000ea4000c1e1900 */
[C---:B------:R-:W-:Y:S02]  /*0c20*/  IMAD.WIDE R12, R5.reuse, 0x4, R20 ;  /* 0x00000004050c7825 */ /* 0x040fe400078e0214 */
[----:B------:R-:W2:Y:S02]  /*0c30*/  LDG.E R20, desc[UR8][R20.64] ;  /* 0x0000000814147981 */ /* 0x000ea4000c1e1900 */
[C---:B------:R-:W-:Y:S02]  /*0c40*/  IMAD.WIDE R16, R5.reuse, 0x4, R8 ;  /* 0x0000000405107825 */ /* 0x040fe400078e0208 */
[----:B------:R-:W3:Y:S02]  /*0c50*/  LDG.E R24, desc[UR8][R12.64] ;  /* 0x000000080c187981 */ /* 0x000ee4000c1e1900 */
[----:B------:R-:W-:-:S02]  /*0c60*/  IMAD.WIDE R18, R5, 0x4, R12 ;  /* 0x0000000405127825 */ /* 0x000fc400078e020c */
[----:B------:R-:W3:Y:S02]  /*0c70*/  LDG.E R9, desc[UR8][R8.64] ;  /* 0x0000000808097981 */ /* 0x000ee4000c1e1900 */
[C---:B------:R-:W-:Y:S02]  /*0c80*/  IMAD.WIDE R10, R5.reuse, 0x4, R16 ;  /* 0x00000004050a7825 */ /* 0x040fe400078e0210 */
[----:B------:R-:W4:Y:S02]  /*0c90*/  LDG.E R26, desc[UR8][R16.64] ;  /* 0x00000008101a7981 */ /* 0x000f24000c1e1900 */
[----:B------:R-:W-:Y:S02]  /*0ca0*/  IMAD.WIDE R22, R5, 0x4, R18 ;  /* 0x0000000405167825 */ /* 0x000fe400078e0212 */
[----:B------:R-:W4:Y:S04]  /*0cb0*/  LDG.E R25, desc[UR8][R18.64] ;  /* 0x0000000812197981 */ /* 0x000f28000c1e1900 */
[----:B------:R-:W5:Y:S04]  /*0cc0*/  LDG.E R28, desc[UR8][R10.64] ;  /* 0x000000080a1c7981 */ /* 0x000f68000c1e1900 */
[----:B------:R-:W5:Y:S01]  /*0cd0*/  LDG.E R21, desc[UR8][R22.64] ;  /* 0x0000000816157981 */ /* 0x000f62000c1e1900 */
[----:B------:R-:W-:-:S04]  /*0ce0*/  UIADD3 UR5, UPT, UPT, UR5, -0x4, URZ ;  /* 0xfffffffc05057890 */ /* 0x000fc8000fffe0ff */
[----:B------:R-:W-:Y:S01]  /*0cf0*/  UISETP.NE.AND UP0, UPT, UR5, URZ, UPT ;  /* 0x000000ff0500728c */ /* 0x000fe2000bf05270 */
[----:B------:R-:W-:Y:S01]  /*0d00*/  IADD3 R0, PT, PT, R0, 0x4, RZ ;  /* 0x0000000400007810 */ /* 0x000fe20007ffe0ff */
[----:B--2---:R-:W-:-:S04]  /*0d10*/  FADD R15, -R20, R15 ;  /* 0x0000000f140f7221 */ /* 0x004fc80000000100 */
[----:B------:R-:W-:Y:S01]  /*0d20*/  FFMA R2, R15, R15, R2 ;  /* 0x0000000f0f027223 */ /* 0x000fe20000000002 */
[----:B---3--:R-:W-:-:S04]  /*0d30*/  FADD R13, -R24, R9 ;  /* 0x00000009180d7221 */ /* 0x008fc80000000100 */
[----:B------:R-:W-:Y:S01]  /*0d40*/  FFMA R2, R13, R13, R2 ;  /* 0x0000000d0d027223 */ /* 0x000fe20000000002 */
[----:B----4-:R-:W-:-:S04]  /*0d50*/  FADD R25, -R25, R26 ;  /* 0x0000001a19197221 */ /* 0x010fc80000000100 */
[----:B------:R-:W-:Y:S01]  /*0d60*/  FFMA R2, R25, R25, R2 ;  /* 0x0000001919027223 */ /* 0x000fe20000000002 */
[----:B-----5:R-:W-:Y:S01]  /*0d70*/  FADD R21, -R21, R28 ;  /* 0x0000001c15157221 */ /* 0x020fe20000000100 */
[----:B------:R-:W-:-:S04]  /*0d80*/  IMAD.WIDE R14, R5, 0x4, R10 ;  /* 0x00000004050e7825 */ /* 0x000fc800078e020a */
[----:B------:R-:W-:Y:S01]  /*0d90*/  FFMA R2, R21, R21, R2 ;  /* 0x0000001515027223 */ /* 0x000fe20000000002 */
[----:B------:R-:W-:Y:S01]  /*0da0*/  IMAD.WIDE R20, R5, 0x4, R22 ;  /* 0x0000000405147825 */ /* 0x000fe200078e0216 */
[----:B------:R-:W-:Y:S06]  /*0db0*/  BRA.U UP0, `(.L_x_2) ;  /* 0xfffffffd00907547 */ /* 0x000fec000b83ffff */
.L_x_1:
[----:B------:R-:W-:-:S09]  /*0dc0*/  UISETP.NE.AND UP0, UPT, UR7, URZ, UPT ;  /* 0x000000ff0700728c */ /* 0x000fd2000bf05270 */
[----:B------:R-:W-:Y:S05]  /*0dd0*/  BRA.U !UP0, `(.L_x_0) ;  /* 0x0000000108407547 */ /* 0x000fea000b800000 */
[----:B------:R-:W0:Y:S01]  /*0de0*/  LDC R9, c[0x0][0x388] ;  /* 0x0000e200ff097b82 */ /* 0x000e220000000800 */
[----:B------:R-:W-:-:S05]  /*0df0*/  IMAD R3, R0, R5, R3 ;  /* 0x0000000500037224 */ /* 0x000fca00078e0203 */
[----:B------:R-:W-:Y:S02]  /*0e00*/  IADD3 R3, PT, PT, R3, UR4, RZ ;  /* 0x0000000403037c10 */ /* 0x000fe4000fffe0ff */
[----:B------:R-:W1:Y:S01]  /*0e10*/  LDC.64 R10, c[0x0][0x3a0] ;  /* 0x0000e800ff0a7b82 */ /* 0x000e620000000a00 */
[----:B0-----:R-:W-:-:S04]  /*0e20*/  IMAD R9, R0, R5, R9 ;  /* 0x0000000500097224 */ /* 0x001fc800078e0209 */
[----:B-1----:R-:W-:-:S04]  /*0e30*/  IMAD.WIDE R8, R9, 0x4, R10 ;  /* 0x0000000409087825 */ /* 0x002fc800078e020a */
[----:B------:R-:W-:-:S07]  /*0e40*/  IMAD.WIDE R10, R3, 0x4, R10 ;  /* 0x00000004030a7825 */ /* 0x000fce00078e020a */
.L_x_6:
[----:B------:R0:W2:Y:S04]  /*0e50*/  LDG.E R0, desc[UR8][R8.64] ;  /* 0x0000000808007981 */ /* 0x0000a8000c1e1900 */
[----:B------:R1:W2:Y:S01]  /*0e60*/  LDG.E R3, desc[UR8][R10.64] ;  /* 0x000000080a037981 */ /* 0x0002a2000c1e1900 */
[----:B------:R-:W-:-:S04]  /*0e70*/  UIADD3 UR7, UPT, UPT, UR7, -0x1, URZ ;  /* 0xffffffff07077890 */ /* 0x000fc8000fffe0ff */
[----:B------:R-:W-:Y:S01]  /*0e80*/  UISETP.NE.AND UP0, UPT, UR7, URZ, UPT ;  /* 0x000000ff0700728c */ /* 0x000fe2000bf05270 */
[----:B0-----:R-:W-:-:S04]  /*0e90*/  IMAD.WIDE R8, R5, 0x4, R8 ;  /* 0x0000000405087825 */ /* 0x001fc800078e0208 */
[----:B-1----:R-:W-:-:S04]  /*0ea0*/  IMAD.WIDE R10, R5, 0x4, R10 ;  /* 0x00000004050a7825 */ /* 0x002fc800078e020a */
[----:B--2---:R-:W-:-:S04]  /*0eb0*/  FADD R3, -R0, R3 ;  /* 0x0000000300037221 */ /* 0x004fc80000000100 */
[----:B------:R-:W-:Y:S01]  /*0ec0*/  FFMA R2, R3, R3, R2 ;  /* 0x0000000303027223 */ /* 0x000fe20000000002 */
[----:B------:R-:W-:Y:S06]  /*0ed0*/  BRA.U UP0, `(.L_x_6) ;  /* 0xfffffffd00dc7547 */ /* 0x000fec000b83ffff */
.L_x_0:
[----:B------:R-:W0:Y:S02]  /*0ee0*/  LDC.64 R8, c[0x0][0x390] ;  /* 0x0000e400ff087b82 */ /* 0x000e240000000a00 */
[----:B0-----:R-:W-:-:S05]  /*0ef0*/  IMAD.WIDE R8, R4, 0x20, R8 ;  /* 0x0000002004087825 */ /* 0x001fca00078e0208 */
[----:B------:R-:W2:Y:S04]  /*0f00*/  LDG.E R3, desc[UR8][R8.64] ;  /* 0x0000000808037981 */ /* 0x000ea8000c1e1900 */
[----:B------:R-:W3:Y:S01]  /*0f10*/  LDG.E R0, desc[UR8][R8.64+0x18] ;  /* 0x0000180808007981 */ /* 0x000ee2000c1e1900 */
[----:B--2---:R-:W-:-:S05]  /*0f20*/  FMUL R11, R3, R2 ;  /* 0x00000002030b7220 */ /* 0x004fca0000400000 */
[----:B---3--:R-:W-:-:S13]  /*0f30*/  FSETP.GEU.AND P0, PT, R11, R0, PT ;  /* 0x000000000b00720b */ /* 0x008fda0003f0e000 */
[----:B------:R-:W-:Y:S05]  /*0f40*/  @!P0 BRA `(.L_x_7) ;  /* 0x00000000003c8947 */ /* 0x000fea0003800000 */
[----:B------:R-:W2:Y:S01]  /*0f50*/  LDG.E.64 R8, desc[UR8][R8.64+0x10] ;  /* 0x0000100808087981 */ /* 0x000ea2000c1e1b00 */
[----:B------:R-:W2:Y:S02]  /*0f60*/  LDCU.64 UR4, c[0x0][0x3b0] ;  /* 0x00007600ff0477ac */ /* 0x000ea40008000a00 */
[----:B--2---:R-:W-:-:S04]  /*0f70*/  LEA R4, P0, R8, UR4, 0x2 ;  /* 0x0000000408047c11 */ /* 0x004fc8000f8010ff */
[----:B------:R-:W-:Y:S01]  /*0f80*/  LEA.HI.X R5, R8, UR5, R9, 0x2, P0 ;  /* 0x0000000508057c11 */ /* 0x000fe200080f1409 */
[----:B------:R-:W0:Y:S04]  /*0f90*/  LDCU.64 UR4, c[0x0][0x3a8] ;  /* 0x00007500ff0477ac */ /* 0x000e280008000a00 */
[----:B------:R-:W2:Y:S02]  /*0fa0*/  LDG.E R4, desc[UR8][R4.64] ;  /* 0x0000000804047981 */ /* 0x000ea4000c1e1900 */
[----:B--2---:R-:W-:-:S04]  /*0fb0*/  IADD3 R6, P0, PT, R6, R4, RZ ;  /* 0x0000000406067210 */ /* 0x004fc80007f1e0ff */
[----:B------:R-:W-:Y:S02]  /*0fc0*/  LEA.HI.X.SX32 R7, R4, R7, 0x1, P0 ;  /* 0x0000000704077211 */ /* 0x000fe400000f0eff */
[----:B0-----:R-:W-:-:S04]  /*0fd0*/  LEA R2, P0, R6, UR4, 0x2 ;  /* 0x0000000406027c11 */ /* 0x001fc8000f8010ff */
[----:B------:R-:W-:-:S05]  /*0fe0*/  LEA.HI.X R3, R6, UR5, R7, 0x2, P0 ;  /* 0x0000000506037c11 */ /* 0x000fca00080f1407 */
[----:B------:R-:W2:Y:S01]  /*0ff0*/  LDG.E R7, desc[UR8][R2.64] ;  /* 0x0000000802077981 */ /* 0x000ea2000c1e1900 */
[----:B------:R-:W-:-:S04]  /*1000*/  FADD R0, -R11, R0 ;  /* 0x000000000b007221 */ /* 0x000fc80000000100 */
[----:B--2---:R-:W-:-:S05]  /*1010*/  FADD R7, R0, R7 ;  /* 0x0000000700077221 */ /* 0x004fca0000000000 */
[----:B------:R-:W-:Y:S01]  /*1020*/  STG.E desc[UR8][R2.64], R7 ;  /* 0x0000000702007986 */ /* 0x000fe2000c101908 */
[----:B------:R-:W-:Y:S05]  /*1030*/  EXIT ;  /* 0x000000000000794d */ /* 0x000fea0003800000 */
.L_x_7:
[----:B------:R-:W0:Y:S01]  /*1040*/  LDC R3, c[0x0][0x398] ;  /* 0x0000e600ff037b82 */ /* 0x000e220000000800 */
[----:B------:R-:W1:Y:S01]  /*1050*/  LDCU.64 UR4, c[0x0][0x3b8] ;  /* 0x00007700ff0477ac */ /* 0x000e620008000a00 */
[----:B------:R-:W-:Y:S01]  /*1060*/  HFMA2 R5, -RZ, RZ, 0, 5.9604644775390625e-08 ;  /* 0x00000001ff057431 */ /* 0x000fe200000001ff */
[----:B------:R-:W2:Y:S01]  /*1070*/  LDCU.64 UR6, c[0x0][0x3a8] ;  /* 0x00007500ff0677ac */ /* 0x000ea20008000a00 */
[----:B0-----:R-:W-:Y:S02]  /*1080*/  IADD3 R0, P1, PT, R6, R3, RZ ;  /* 0x0000000306007210 */ /* 0x001fe40007f3e0ff */
[C---:B-1----:R-:W-:Y:S02]  /*1090*/  IADD3 R6, P0, PT, R4.reuse, UR4, RZ ;  /* 0x0000000404067c10 */ /* 0x042fe4000ff1e0ff */
[----:B------:R-:W-:Y:S02]  /*10a0*/  LEA.HI.X.SX32 R3, R3, R7, 0x1, P1 ;  /* 0x0000000703037211 */ /* 0x000fe400008f0eff */
[----:B------:R-:W-:-:S02]  /*10b0*/  LEA.HI.X.SX32 R7, R4, UR5, 0x1, P0 ;  /* 0x0000000504077c11 */ /* 0x000fc400080f0eff */
[----:B------:R-:W-:Y:S02]  /*10c0*/  PRMT R4, R5, 0x7610, R4 ;  /* 0x0000761005047816 */ /* 0x000fe40000000004 */
[----:B--2---:R-:W-:-:S03]  /*10d0*/  LEA R2, P0, R0, UR6, 0x2 ;  /* 0x0000000600027c11 */ /* 0x004fc6000f8010ff */
[----:B------:R-:W-:Y:S01]  /*10e0*/  STG.E.U8 desc[UR8][R6.64], R4 ;  /* 0x0000000406007986 */ /* 0x000fe2000c101108 */
[----:B------:R-:W-:-:S03]  /*10f0*/  LEA.HI.X R3, R0, UR7, R3, 0x2, P0 ;  /* 0x0000000700037c11 */ /* 0x000fc600080f1403 */
[----:B------:R-:W2:Y:S04]  /*1100*/  LDG.E R8, desc[UR8][R8.64+0x18] ;  /* 0x0000180808087981 */ /* 0x000ea8000c1e1900 */
[----:B------:R-:W3:Y:S01]  /*1110*/  LDG.E R5, desc[UR8][R2.64] ;  /* 0x0000000802057981 */ /* 0x000ee2000c1e1900 */
[----:B--2---:R-:W-:-:S04]  /*1120*/  FADD R0, R11, -R8 ;  /* 0x800000080b007221 */ /* 0x004fc80000000000 */
[----:B---3--:R-:W-:-:S05]  /*1130*/  FADD R5, R0, R5 ;  /* 0x0000000500057221 */ /* 0x008fca0000000000 */
[----:B------:R-:W-:Y:S01]  /*1140*/  STG.E desc[UR8][R2.64], R5 ;  /* 0x0000000502007986 */ /* 0x000fe2000c101908 */
[----:B------:R-:W-:Y:S05]  /*1150*/  EXIT ;  /* 0x000000000000794d */ /* 0x000fea0003800000 */
.L_x_8:
[----:B------:R-:W-:-:S00]  /*1160*/  BRA `(.L_x_8) ;  /* 0xfffffffc00fc7947 */ /* 0x000fc0000383ffff */
[----:B------:R-:W-:-:S00]  /*1170*/  NOP ;  /* 0x0000000000007918 */ /* 0x000fc00000000000 */
        /* <DEDUP_REMOVED lines=8> */
.L_x_9:


//--------------------- .nv.shared.reserved.0     --------------------------
	.section	.nv.shared.reserved.0,"aw",@nobits
	.weak		__nv_reservedSMEM_offset_0_alias
	.size		__nv_reservedSMEM_offset_0_alias, 0, 64
	.other		__nv_reservedSMEM_offset_0_alias,@"STO_CUDA_RESERVED_SHARED STV_DEFAULT"
__nv_reservedSMEM_offset_0_alias:
	.zero		0
	.zero		64


//--------------------- .nv.constant0._Z19kernel_compute_costiilP5PointiiPfS1_PiPb --------------------------
	.section	.nv.constant0._Z19kernel_compute_costiilP5PointiiPfS1_PiPb,"a",@progbits
	.sectionflags	@""
	.align	4
.nv.constant0._Z19kernel_compute_costiilP5PointiiPfS1_PiPb:
	.zero		960


//--------------------- SYMBOLS --------------------------

	.type		.nv.reservedSmem.offset0,@object
	.size		.nv.reservedSmem.offset0,0x4
